//
// Generated by NVIDIA NVVM Compiler
//
// Compiler Build ID: CL-36424714
// Cuda compilation tools, release 13.0, V13.0.88
// Based on NVVM 20.0.0
//

.version 9.0
.target sm_100
.address_size 64

	// .globl	_Z20fft16_batch64_kernelPK6float2PS_i
.const .align 4 .b8 TWIDDLE_16_COS[32] = {0, 0, 128, 63, 102, 131, 108, 63, 247, 4, 53, 63, 7, 239, 195, 62, 0, 0, 0, 0, 7, 239, 195, 190, 247, 4, 53, 191, 102, 131, 108, 191};
.const .align 4 .b8 TWIDDLE_16_SIN[32] = {0, 0, 0, 0, 7, 239, 195, 190, 247, 4, 53, 191, 102, 131, 108, 191, 0, 0, 128, 191, 102, 131, 108, 191, 247, 4, 53, 191, 7, 239, 195, 190};
// _ZZ20fft16_batch64_kernelPK6float2PS_iE5shmem has been demoted

.visible .entry _Z20fft16_batch64_kernelPK6float2PS_i(
	.param .u64 .ptr .align 1 _Z20fft16_batch64_kernelPK6float2PS_i_param_0,
	.param .u64 .ptr .align 1 _Z20fft16_batch64_kernelPK6float2PS_i_param_1,
	.param .u32 _Z20fft16_batch64_kernelPK6float2PS_i_param_2
)
{
	.reg .pred 	%p<6>;
	.reg .b16 	%rs<13>;
	.reg .b32 	%r<34>;
	.reg .b32 	%f<65>;
	.reg .b64 	%rd<24>;
	// demoted variable
	.shared .align 8 .b8 _ZZ20fft16_batch64_kernelPK6float2PS_iE5shmem[9216];
	ld.param.u64 	%rd1, [_Z20fft16_batch64_kernelPK6float2PS_i_param_0];
	ld.param.u64 	%rd2, [_Z20fft16_batch64_kernelPK6float2PS_i_param_1];
	ld.param.u32 	%r6, [_Z20fft16_batch64_kernelPK6float2PS_i_param_2];
	mov.u32 	%r1, %tid.x;
	mov.u32 	%r2, %tid.y;
	mov.u32 	%r7, %ctaid.x;
	shl.b32 	%r8, %r7, 6;
	add.s32 	%r3, %r8, %r1;
	setp.ge.s32 	%p1, %r3, %r6;
	@%p1 bra 	$L__BB0_10;
	cvta.to.global.u64 	%rd3, %rd1;
	shl.b32 	%r9, %r3, 4;
	add.s32 	%r4, %r9, %r2;
	cvt.u16.u32 	%rs1, %r2;
	and.b16  	%rs2, %rs1, 8;
	shl.b16 	%rs3, %rs1, 1;
	and.b16  	%rs4, %rs3, 4;
	shl.b16 	%rs5, %rs1, 3;
	and.b16  	%rs6, %rs5, 8;
	or.b16  	%rs7, %rs6, %rs4;
	shr.u16 	%rs8, %rs1, 1;
	and.b16  	%rs9, %rs8, 2;
	or.b16  	%rs10, %rs7, %rs9;
	shr.u16 	%rs11, %rs2, 3;
	or.b16  	%rs12, %rs10, %rs11;
	mul.wide.s32 	%rd4, %r4, 8;
	add.s64 	%rd5, %rd3, %rd4;
	ld.global.nc.v2.f32 	{%f1, %f2}, [%rd5];
	mov.u32 	%r10, _ZZ20fft16_batch64_kernelPK6float2PS_iE5shmem;
	mad.lo.s32 	%r5, %r1, 144, %r10;
	mul.wide.u16 	%r11, %rs12, 8;
	add.s32 	%r12, %r5, %r11;
	st.shared.v2.f32 	[%r12], {%f1, %f2};
	bar.sync 	0;
	setp.gt.u32 	%p2, %r2, 7;
	@%p2 bra 	$L__BB0_3;
	ld.const.f32 	%f3, [TWIDDLE_16_COS];
	ld.const.f32 	%f4, [TWIDDLE_16_SIN];
	shl.b32 	%r13, %r2, 4;
	add.s32 	%r14, %r5, %r13;
	ld.shared.v2.f32 	{%f5, %f6}, [%r14];
	ld.shared.v2.f32 	{%f7, %f8}, [%r14+8];
	mul.f32 	%f9, %f3, %f7;
	mul.f32 	%f10, %f4, %f8;
	sub.f32 	%f11, %f9, %f10;
	mul.f32 	%f12, %f3, %f8;
	fma.rn.f32 	%f13, %f4, %f7, %f12;
	add.f32 	%f14, %f5, %f11;
	add.f32 	%f15, %f6, %f13;
	st.shared.v2.f32 	[%r14], {%f14, %f15};
	sub.f32 	%f16, %f5, %f11;
	sub.f32 	%f17, %f6, %f13;
	st.shared.v2.f32 	[%r14+8], {%f16, %f17};
$L__BB0_3:
	setp.gt.u32 	%p3, %r2, 7;
	bar.sync 	0;
	@%p3 bra 	$L__BB0_5;
	shl.b32 	%r15, %r2, 1;
	and.b32  	%r16, %r15, 12;
	and.b32  	%r17, %r2, 1;
	or.b32  	%r18, %r16, %r17;
	shl.b32 	%r19, %r2, 2;
	and.b32  	%r20, %r19, 4;
	mul.wide.u32 	%rd6, %r20, 4;
	mov.u64 	%rd7, TWIDDLE_16_COS;
	add.s64 	%rd8, %rd7, %rd6;
	ld.const.f32 	%f18, [%rd8];
	mov.u64 	%rd9, TWIDDLE_16_SIN;
	add.s64 	%rd10, %rd9, %rd6;
	ld.const.f32 	%f19, [%rd10];
	shl.b32 	%r21, %r18, 3;
	add.s32 	%r22, %r5, %r21;
	ld.shared.v2.f32 	{%f20, %f21}, [%r22];
	ld.shared.v2.f32 	{%f22, %f23}, [%r22+16];
	mul.f32 	%f24, %f18, %f22;
	mul.f32 	%f25, %f19, %f23;
	sub.f32 	%f26, %f24, %f25;
	mul.f32 	%f27, %f18, %f23;
	fma.rn.f32 	%f28, %f19, %f22, %f27;
	add.f32 	%f29, %f20, %f26;
	add.f32 	%f30, %f21, %f28;
	st.shared.v2.f32 	[%r22], {%f29, %f30};
	sub.f32 	%f31, %f20, %f26;
	sub.f32 	%f32, %f21, %f28;
	st.shared.v2.f32 	[%r22+16], {%f31, %f32};
$L__BB0_5:
	setp.gt.u32 	%p4, %r2, 7;
	bar.sync 	0;
	@%p4 bra 	$L__BB0_7;
	shl.b32 	%r23, %r2, 1;
	and.b32  	%r24, %r23, 8;
	and.b32  	%r25, %r2, 3;
	or.b32  	%r26, %r24, %r25;
	and.b32  	%r27, %r23, 6;
	mul.wide.u32 	%rd11, %r27, 4;
	mov.u64 	%rd12, TWIDDLE_16_COS;
	add.s64 	%rd13, %rd12, %rd11;
	ld.const.f32 	%f33, [%rd13];
	mov.u64 	%rd14, TWIDDLE_16_SIN;
	add.s64 	%rd15, %rd14, %rd11;
	ld.const.f32 	%f34, [%rd15];
	shl.b32 	%r28, %r26, 3;
	add.s32 	%r29, %r5, %r28;
	ld.shared.v2.f32 	{%f35, %f36}, [%r29];
	ld.shared.v2.f32 	{%f37, %f38}, [%r29+32];
	mul.f32 	%f39, %f33, %f37;
	mul.f32 	%f40, %f34, %f38;
	sub.f32 	%f41, %f39, %f40;
	mul.f32 	%f42, %f33, %f38;
	fma.rn.f32 	%f43, %f34, %f37, %f42;
	add.f32 	%f44, %f35, %f41;
	add.f32 	%f45, %f36, %f43;
	st.shared.v2.f32 	[%r29], {%f44, %f45};
	sub.f32 	%f46, %f35, %f41;
	sub.f32 	%f47, %f36, %f43;
	st.shared.v2.f32 	[%r29+32], {%f46, %f47};
$L__BB0_7:
	setp.gt.u32 	%p5, %r2, 7;
	bar.sync 	0;
	@%p5 bra 	$L__BB0_9;
	mul.wide.u32 	%rd16, %r2, 4;
	mov.u64 	%rd17, TWIDDLE_16_COS;
	add.s64 	%rd18, %rd17, %rd16;
	ld.const.f32 	%f48, [%rd18];
	mov.u64 	%rd19, TWIDDLE_16_SIN;
	add.s64 	%rd20, %rd19, %rd16;
	ld.const.f32 	%f49, [%rd20];
	shl.b32 	%r30, %r2, 3;
	add.s32 	%r31, %r5, %r30;
	ld.shared.v2.f32 	{%f50, %f51}, [%r31];
	ld.shared.v2.f32 	{%f52, %f53}, [%r31+64];
	mul.f32 	%f54, %f48, %f52;
	mul.f32 	%f55, %f49, %f53;
	sub.f32 	%f56, %f54, %f55;
	mul.f32 	%f57, %f48, %f53;
	fma.rn.f32 	%f58, %f49, %f52, %f57;
	add.f32 	%f59, %f50, %f56;
	add.f32 	%f60, %f51, %f58;
	st.shared.v2.f32 	[%r31], {%f59, %f60};
	sub.f32 	%f61, %f50, %f56;
	sub.f32 	%f62, %f51, %f58;
	st.shared.v2.f32 	[%r31+64], {%f61, %f62};
$L__BB0_9:
	bar.sync 	0;
	shl.b32 	%r32, %r2, 3;
	add.s32 	%r33, %r5, %r32;
	ld.shared.v2.f32 	{%f63, %f64}, [%r33];
	cvta.to.global.u64 	%rd21, %rd2;
	add.s64 	%rd23, %rd21, %rd4;
	st.global.v2.f32 	[%rd23], {%f63, %f64};
$L__BB0_10:
	ret;

}


// ===== COMPILED SASS (sm_100) =====

	.target	sm_100

	.elftype	@"ET_EXEC"


//--------------------- .note.nv.tkinfo           --------------------------
	.section	.note.nv.tkinfo,"",@"SHT_NOTE"
	.sectionflags	@"SHF_NOTE_NV_TKINFO"
	.tkinfo
        /*0018*/ 	.word	0x00000002
        /*0030*/ 	.string	""
        /*0030*/ 	.string	"ptxas"
        /*0030*/ 	.string	"Cuda compilation tools, release 13.0, V13.0.88"
        /*0030*/ 	.string	"Build cuda_13.0.r13.0/compiler.36424714_0"
        /*0030*/ 	.string	"-arch sm_100 -m 64 "



//--------------------- .note.nv.cuinfo           --------------------------
	.section	.note.nv.cuinfo,"",@"SHT_NOTE"
	.sectionflags	@"SHF_NOTE_NV_CUINFO"
        /*0018*/ 	.short	0x0002
        /*001a*/ 	.short	0x0064
        /*001c*/ 	.short	0x0082
	.zero		2


//--------------------- .nv.info                  --------------------------
	.section	.nv.info,"",@"SHT_CUDA_INFO"
	.align	4


	//----- nvinfo : EIATTR_REGCOUNT
	.align		4
        /*0000*/ 	.byte	0x04, 0x2f
        /*0002*/ 	.short	(.L_3 - .L_2)
	.align		4
.L_2:
        /*0004*/ 	.word	index@(_Z20fft16_batch64_kernelPK6float2PS_i)
        /*0008*/ 	.word	0x00000012


	//----- nvinfo : EIATTR_FRAME_SIZE
	.align		4
.L_3:
        /*000c*/ 	.byte	0x04, 0x11
        /*000e*/ 	.short	(.L_5 - .L_4)
	.align		4
.L_4:
        /*0010*/ 	.word	index@(_Z20fft16_batch64_kernelPK6float2PS_i)
        /*0014*/ 	.word	0x00000000


	//----- nvinfo : EIATTR_MIN_STACK_SIZE
	.align		4
.L_5:
        /*0018*/ 	.byte	0x04, 0x12
        /*001a*/ 	.short	(.L_7 - .L_6)
	.align		4
.L_6:
        /*001c*/ 	.word	index@(_Z20fft16_batch64_kernelPK6float2PS_i)
        /*0020*/ 	.word	0x00000000
.L_7:


//--------------------- .nv.compat                --------------------------
	.section	.nv.compat,"",@"SHT_CUDA_COMPAT_INFO"
	.align	4
        /*0000*/ 	.byte	0x02, 0x09, 0x00, 0x00, 0x02, 0x02, 0x01, 0x00, 0x02, 0x05, 0x05, 0x00, 0x03, 0x07, 0x01, 0x01
        /*0010*/ 	.byte	0x02, 0x03, 0x00, 0x00, 0x02, 0x06, 0x01, 0x00, 0x04, 0x0b, 0x08, 0x00, 0x09, 0x00, 0x00, 0x00
        /*0020*/ 	.byte	0x00, 0x00, 0x00, 0x00


//--------------------- .nv.info._Z20fft16_batch64_kernelPK6float2PS_i --------------------------
	.section	.nv.info._Z20fft16_batch64_kernelPK6float2PS_i,"",@"SHT_CUDA_INFO"
	.sectionflags	@""
	.align	4


	//----- nvinfo : EIATTR_CUDA_API_VERSION
	.align		4
        /*0000*/ 	.byte	0x04, 0x37
        /*0002*/ 	.short	(.L_9 - .L_8)
.L_8:
        /*0004*/ 	.word	0x00000082


	//----- nvinfo : EIATTR_KPARAM_INFO
	.align		4
.L_9:
        /*0008*/ 	.byte	0x04, 0x17
        /*000a*/ 	.short	(.L_11 - .L_10)
.L_10:
        /*000c*/ 	.word	0x00000000
        /*0010*/ 	.short	0x0002
        /*0012*/ 	.short	0x0010
        /*0014*/ 	.byte	0x00, 0xf0, 0x11, 0x00


	//----- nvinfo : EIATTR_KPARAM_INFO
	.align		4
.L_11:
        /*0018*/ 	.byte	0x04, 0x17
        /*001a*/ 	.short	(.L_13 - .L_12)
.L_12:
        /*001c*/ 	.word	0x00000000
        /*0020*/ 	.short	0x0001
        /*0022*/ 	.short	0x0008
        /*0024*/ 	.byte	0x00, 0xf5, 0x21, 0x00


	//----- nvinfo : EIATTR_KPARAM_INFO
	.align		4
.L_13:
        /*0028*/ 	.byte	0x04, 0x17
        /*002a*/ 	.short	(.L_15 - .L_14)
.L_14:
        /*002c*/ 	.word	0x00000000
        /*0030*/ 	.short	0x0000
        /*0032*/ 	.short	0x0000
        /*0034*/ 	.byte	0x00, 0xf5, 0x21, 0x00


	//----- nvinfo : EIATTR_SPARSE_MMA_MASK
	.align		4
.L_15:
        /*0038*/ 	.byte	0x03, 0x50
        /*003a*/ 	.short	0x0000


	//----- nvinfo : EIATTR_MAXREG_COUNT
	.align		4
        /*003c*/ 	.byte	0x03, 0x1b
        /*003e*/ 	.short	0x00ff


	//----- nvinfo : EIATTR_NUM_BARRIERS
	.align		4
        /*0040*/ 	.byte	0x02, 0x4c
        /*0042*/ 	.byte	0x01
	.zero		1


	//----- nvinfo : EIATTR_MERCURY_ISA_VERSION
	.align		4
        /*0044*/ 	.byte	0x03, 0x5f
        /*0046*/ 	.short	0x0101


	//----- nvinfo : EIATTR_VRC_CTA_INIT_COUNT
	.align		4
        /*0048*/ 	.byte	0x02, 0x4a
	.zero		1
	.zero		1


	//----- nvinfo : EIATTR_EXIT_INSTR_OFFSETS
	.align		4
        /*004c*/ 	.byte	0x04, 0x1c
        /*004e*/ 	.short	(.L_17 - .L_16)


	//   ....[0]....
.L_16:
        /*0050*/ 	.word	0x00000060


	//   ....[1]....
        /*0054*/ 	.word	0x00000770


	//----- nvinfo : EIATTR_CRS_STACK_SIZE
	.align		4
.L_17:
        /*0058*/ 	.byte	0x04, 0x1e
        /*005a*/ 	.short	(.L_19 - .L_18)
.L_18:
        /*005c*/ 	.word	0x00000000


	//----- nvinfo : EIATTR_CBANK_PARAM_SIZE
	.align		4
.L_19:
        /*0060*/ 	.byte	0x03, 0x19
        /*0062*/ 	.short	0x0014


	//----- nvinfo : EIATTR_PARAM_CBANK
	.align		4
        /*0064*/ 	.byte	0x04, 0x0a
        /*0066*/ 	.short	(.L_21 - .L_20)
	.align		4
.L_20:
        /*0068*/ 	.word	index@(.nv.constant0._Z20fft16_batch64_kernelPK6float2PS_i)
        /*006c*/ 	.short	0x0380
        /*006e*/ 	.short	0x0014


	//----- nvinfo : EIATTR_SW_WAR
	.align		4
.L_21:
        /*0070*/ 	.byte	0x04, 0x36
        /*0072*/ 	.short	(.L_23 - .L_22)
.L_22:
        /*0074*/ 	.word	0x00000008
.L_23:


//--------------------- .nv.callgraph             --------------------------
	.section	.nv.callgraph,"",@"SHT_CUDA_CALLGRAPH"
	.align	4
	.sectionentsize	8
	.align		4
        /*0000*/ 	.word	0x00000000
	.align		4
        /*0004*/ 	.word	0xffffffff
	.align		4
        /*0008*/ 	.word	0x00000000
	.align		4
        /*000c*/ 	.word	0xfffffffe
	.align		4
        /*0010*/ 	.word	0x00000000
	.align		4
        /*0014*/ 	.word	0xfffffffd
	.align		4
        /*0018*/ 	.word	0x00000000
	.align		4
        /*001c*/ 	.word	0xfffffffc


//--------------------- .nv.constant3             --------------------------
	.section	.nv.constant3,"a",@progbits
	.align	4
.nv.constant3:
	.type		TWIDDLE_16_COS,@object
	.size		TWIDDLE_16_COS,(TWIDDLE_16_SIN - TWIDDLE_16_COS)
TWIDDLE_16_COS:
        /*0000*/ 	.byte	0x00, 0x00, 0x80, 0x3f, 0x66, 0x83, 0x6c, 0x3f, 0xf7, 0x04, 0x35, 0x3f, 0x07, 0xef, 0xc3, 0x3e
        /*0010*/ 	.byte	0x00, 0x00, 0x00, 0x00, 0x07, 0xef, 0xc3, 0xbe, 0xf7, 0x04, 0x35, 0xbf, 0x66, 0x83, 0x6c, 0xbf
	.type		TWIDDLE_16_SIN,@object
	.size		TWIDDLE_16_SIN,(.L_1 - TWIDDLE_16_SIN)
TWIDDLE_16_SIN:
        /*0020*/ 	.byte	0x00, 0x00, 0x00, 0x00, 0x07, 0xef, 0xc3, 0xbe, 0xf7, 0x04, 0x35, 0xbf, 0x66, 0x83, 0x6c, 0xbf
        /*0030*/ 	.byte	0x00, 0x00, 0x80, 0xbf, 0x66, 0x83, 0x6c, 0xbf, 0xf7, 0x04, 0x35, 0xbf, 0x07, 0xef, 0xc3, 0xbe
.L_1:


//--------------------- .text._Z20fft16_batch64_kernelPK6float2PS_i --------------------------
	.section	.text._Z20fft16_batch64_kernelPK6float2PS_i,"ax",@progbits
	.align	128
        .global         _Z20fft16_batch64_kernelPK6float2PS_i
        .type           _Z20fft16_batch64_kernelPK6float2PS_i,@function
        .size           _Z20fft16_batch64_kernelPK6float2PS_i,(.L_x_9 - _Z20fft16_batch64_kernelPK6float2PS_i)
        .other          _Z20fft16_batch64_kernelPK6float2PS_i,@"STO_CUDA_ENTRY STV_DEFAULT"
_Z20fft16_batch64_kernelPK6float2PS_i:
.text._Z20fft16_batch64_kernelPK6float2PS_i:
[----:B------:R-:W-:Y:S01]  /*0000*/  LDC R1, c[0x0][0x37c] ;  /* 0x0000df00ff017b82 */ /* 0x000fe20000000800 */
[----:B------:R-:W0:Y:S01]  /*0010*/  S2R R13, SR_TID.X ;  /* 0x00000000000d7919 */ /* 0x000e220000002100 */
[----:B------:R-:W1:Y:S01]  /*0020*/  LDCU UR4, c[0x0][0x390] ;  /* 0x00007200ff0477ac */ /* 0x000e620008000800 */
[----:B------:R-:W0:Y:S02]  /*0030*/  S2R R0, SR_CTAID.X ;  /* 0x0000000000007919 */ /* 0x000e240000002500 */
[----:B0-----:R-:W-:-:S04]  /*0040*/  LEA R3, R0, R13, 0x6 ;  /* 0x0000000d00037211 */ /* 0x001fc800078e30ff */
[----:B-1----:R-:W-:-:S13]  /*0050*/  ISETP.GE.AND P0, PT, R3, UR4, PT ;  /* 0x0000000403007c0c */ /* 0x002fda000bf06270 */
[----:B------:R-:W-:Y:S05]  /*0060*/  @P0 EXIT ;  /* 0x000000000000094d */ /* 0x000fea0003800000 */
[----:B------:R-:W0:Y:S01]  /*0070*/  S2R R2, SR_TID.Y ;  /* 0x0000000000027919 */ /* 0x000e220000002200 */
[----:B------:R-:W1:Y:S01]  /*0080*/  LDC.64 R4, c[0x0][0x380] ;  /* 0x0000e000ff047b82 */ /* 0x000e620000000a00 */
[----:B------:R-:W2:Y:S01]  /*0090*/  LDCU.64 UR4, c[0x0][0x358] ;  /* 0x00006b00ff0477ac */ /* 0x000ea20008000a00 */
[----:B0-----:R-:W-:-:S05]  /*00a0*/  LEA R0, R3, R2, 0x4 ;  /* 0x0000000203007211 */ /* 0x001fca00078e20ff */
[----:B-1----:R-:W-:-:S06]  /*00b0*/  IMAD.WIDE R4, R0, 0x8, R4 ;  /* 0x0000000800047825 */ /* 0x002fcc00078e0204 */
[----:B--2---:R-:W2:Y:S01]  /*00c0*/  LDG.E.64.CONSTANT R4, desc[UR4][R4.64] ;  /* 0x0000000404047981 */ /* 0x004ea2000c1e9b00 */
[C---:B------:R-:W-:Y:S01]  /*00d0*/  SHF.L.U32 R6, R2.reuse, 0x3, RZ ;  /* 0x0000000302067819 */ /* 0x040fe200000006ff */
[----:B------:R-:W-:Y:S01]  /*00e0*/  BSSY.RECONVERGENT B0, `(.L_x_0) ;  /* 0x0000020000007945 */ /* 0x000fe20003800200 */
[C---:B------:R-:W-:Y:S01]  /*00f0*/  SHF.L.U32 R3, R2.reuse, 0x1, RZ ;  /* 0x0000000102037819 */ /* 0x040fe200000006ff */
[----:B------:R-:W0:Y:S01]  /*0100*/  S2R R9, SR_CgaCtaId ;  /* 0x0000000000097919 */ /* 0x000e220000008800 */
[----:B------:R-:W-:Y:S02]  /*0110*/  LOP3.LUT R7, R2, 0xffff, RZ, 0xc0, !PT ;  /* 0x0000ffff02077812 */ /* 0x000fe400078ec0ff */
[----:B------:R-:W-:Y:S02]  /*0120*/  LOP3.LUT R6, R6, 0x8, RZ, 0xc0, !PT ;  /* 0x0000000806067812 */ /* 0x000fe400078ec0ff */
[----:B------:R-:W-:Y:S02]  /*0130*/  MOV R8, 0x400 ;  /* 0x0000040000087802 */ /* 0x000fe40000000f00 */
[----:B------:R-:W-:-:S02]  /*0140*/  SHF.R.U32.HI R7, RZ, 0x1, R7 ;  /* 0x00000001ff077819 */ /* 0x000fc40000011607 */
[----:B------:R-:W-:Y:S02]  /*0150*/  LOP3.LUT R6, R6, 0x4, R3, 0xf8, !PT ;  /* 0x0000000406067812 */ /* 0x000fe400078ef803 */
[----:B------:R-:W-:Y:S02]  /*0160*/  ISETP.GT.U32.AND P0, PT, R2, 0x7, PT ;  /* 0x000000070200780c */ /* 0x000fe40003f04070 */
[----:B------:R-:W-:Y:S02]  /*0170*/  LOP3.LUT R7, R6, 0x2, R7, 0xf8, !PT ;  /* 0x0000000206077812 */ /* 0x000fe400078ef807 */
[----:B------:R-:W-:-:S04]  /*0180*/  LOP3.LUT R6, R2, 0x8, RZ, 0xc0, !PT ;  /* 0x0000000802067812 */ /* 0x000fc800078ec0ff */
[----:B------:R-:W-:Y:S02]  /*0190*/  LEA.HI R6, R6, R7, RZ, 0x1d ;  /* 0x0000000706067211 */ /* 0x000fe400078fe8ff */
[----:B0-----:R-:W-:-:S05]  /*01a0*/  LEA R8, R9, R8, 0x18 ;  /* 0x0000000809087211 */ /* 0x001fca00078ec0ff */
[----:B------:R-:W-:-:S05]  /*01b0*/  IMAD R13, R13, 0x90, R8 ;  /* 0x000000900d0d7824 */ /* 0x000fca00078e0208 */
[-C--:B------:R-:W-:Y:S02]  /*01c0*/  LEA R6, R6, R13.reuse, 0x3 ;  /* 0x0000000d06067211 */ /* 0x080fe400078e18ff */
[----:B------:R-:W-:-:S03]  /*01d0*/  LEA R12, R2, R13, 0x3 ;  /* 0x0000000d020c7211 */ /* 0x000fc600078e18ff */
[----:B--2---:R0:W-:Y:S01]  /*01e0*/  STS.64 [R6], R4 ;  /* 0x0000000406007388 */ /* 0x0041e20000000a00 */
[----:B------:R-:W-:Y:S06]  /*01f0*/  BAR.SYNC.DEFER_BLOCKING 0x0 ;  /* 0x0000000000007b1d */ /* 0x000fec0000010000 */
[----:B------:R-:W-:Y:S05]  /*0200*/  @P0 BRA `(.L_x_1) ;  /* 0x0000000000340947 */ /* 0x000fea0003800000 */
[----:B------:R-:W-:Y:S01]  /*0210*/  LEA R14, R2, R13, 0x4 ;  /* 0x0000000d020e7211 */ /* 0x000fe200078e20ff */
[----:B------:R-:W1:Y:S04]  /*0220*/  LDCU UR6, c[0x3][0x20] ;  /* 0x00c00400ff0677ac */ /* 0x000e680008000800 */
[----:B0-----:R-:W1:Y:S01]  /*0230*/  LDS.128 R4, [R14] ;  /* 0x000000000e047984 */ /* 0x001e620000000c00 */
[----:B------:R-:W0:Y:S01]  /*0240*/  LDCU UR7, c[0x3][URZ] ;  /* 0x00c00000ff0777ac */ /* 0x000e220008000800 */
[C---:B-1----:R-:W-:Y:S01]  /*0250*/  FMUL R9, R7.reuse, UR6 ;  /* 0x0000000607097c20 */ /* 0x042fe20008400000 */
[----:B0-----:R-:W-:-:S03]  /*0260*/  FMUL R7, R7, UR7 ;  /* 0x0000000707077c20 */ /* 0x001fc60008400000 */
[C---:B------:R-:W-:Y:S01]  /*0270*/  FFMA R9, R6.reuse, UR7, -R9 ;  /* 0x0000000706097c23 */ /* 0x040fe20008000809 */
[----:B------:R-:W-:-:S03]  /*0280*/  FFMA R6, R6, UR6, R7 ;  /* 0x0000000606067c23 */ /* 0x000fc60008000007 */
[C-C-:B------:R-:W-:Y:S01]  /*0290*/  FADD R8, R4.reuse, R9.reuse ;  /* 0x0000000904087221 */ /* 0x140fe20000000000 */
[----:B------:R-:W-:Y:S01]  /*02a0*/  FADD R10, R4, -R9 ;  /* 0x80000009040a7221 */ /* 0x000fe20000000000 */
[C-C-:B------:R-:W-:Y:S01]  /*02b0*/  FADD R9, R5.reuse, R6.reuse ;  /* 0x0000000605097221 */ /* 0x140fe20000000000 */
[----:B------:R-:W-:-:S05]  /*02c0*/  FADD R11, R5, -R6 ;  /* 0x80000006050b7221 */ /* 0x000fca0000000000 */
[----:B------:R1:W-:Y:S02]  /*02d0*/  STS.128 [R14], R8 ;  /* 0x000000080e007388 */ /* 0x0003e40000000c00 */
.L_x_1:
[----:B------:R-:W-:Y:S05]  /*02e0*/  BSYNC.RECONVERGENT B0 ;  /* 0x0000000000007941 */ /* 0x000fea0003800200 */
.L_x_0:
[----:B------:R-:W-:Y:S06]  /*02f0*/  BAR.SYNC.DEFER_BLOCKING 0x0 ;  /* 0x0000000000007b1d */ /* 0x000fec0000010000 */
[----:B------:R-:W-:Y:S04]  /*0300*/  BSSY.RECONVERGENT B0, `(.L_x_2) ;  /* 0x0000016000007945 */ /* 0x000fe80003800200 */
[----:B------:R-:W-:Y:S05]  /*0310*/  @P0 BRA `(.L_x_3) ;  /* 0x0000000000500947 */ /* 0x000fea0003800000 */
[----:B0-----:R-:W-:Y:S02]  /*0320*/  SHF.L.U32 R4, R2, 0x2, RZ ;  /* 0x0000000202047819 */ /* 0x001fe400000006ff */
[----:B------:R-:W-:Y:S02]  /*0330*/  LOP3.LUT R5, R3, 0xc, RZ, 0xc0, !PT ;  /* 0x0000000c03057812 */ /* 0x000fe400078ec0ff */
[----:B------:R-:W-:-:S04]  /*0340*/  LOP3.LUT R4, R4, 0x4, RZ, 0xc0, !PT ;  /* 0x0000000404047812 */ /* 0x000fc800078ec0ff */
[----:B------:R-:W-:Y:S02]  /*0350*/  SHF.L.U32 R6, R4, 0x2, RZ ;  /* 0x0000000204067819 */ /* 0x000fe400000006ff */
[----:B------:R-:W-:Y:S02]  /*0360*/  LOP3.LUT R4, R5, 0x1, R2, 0xf8, !PT ;  /* 0x0000000105047812 */ /* 0x000fe400078ef802 */
[----:B------:R-:W0:Y:S02]  /*0370*/  LDC R7, c[0x3][R6] ;  /* 0x00c0000006077b82 */ /* 0x000e240000000800 */
[----:B-1----:R-:W-:-:S05]  /*0380*/  LEA R9, R4, R13, 0x3 ;  /* 0x0000000d04097211 */ /* 0x002fca00078e18ff */
[----:B------:R-:W0:Y:S01]  /*0390*/  LDS.64 R10, [R9+0x10] ;  /* 0x00001000090a7984 */ /* 0x000e220000000a00 */
[----:B------:R-:W1:Y:S03]  /*03a0*/  LDC R8, c[0x3][R6+0x20] ;  /* 0x00c0080006087b82 */ /* 0x000e660000000800 */
[----:B------:R-:W2:Y:S01]  /*03b0*/  LDS.64 R4, [R9] ;  /* 0x0000000009047984 */ /* 0x000ea20000000a00 */
[-C--:B0-----:R-:W-:Y:S01]  /*03c0*/  FMUL R15, R7, R11.reuse ;  /* 0x0000000b070f7220 */ /* 0x081fe20000400000 */
[----:B-1----:R-:W-:-:S03]  /*03d0*/  FMUL R14, R8, R11 ;  /* 0x0000000b080e7220 */ /* 0x002fc60000400000 */
[-C--:B------:R-:W-:Y:S01]  /*03e0*/  FFMA R8, R8, R10.reuse, R15 ;  /* 0x0000000a08087223 */ /* 0x080fe2000000000f */
[----:B------:R-:W-:-:S03]  /*03f0*/  FFMA R7, R7, R10, -R14 ;  /* 0x0000000a07077223 */ /* 0x000fc6000000080e */
[C-C-:B--2---:R-:W-:Y:S01]  /*0400*/  FADD R11, R5.reuse, R8.reuse ;  /* 0x00000008050b7221 */ /* 0x144fe20000000000 */
[----:B------:R-:W-:Y:S01]  /*0410*/  FADD R5, R5, -R8 ;  /* 0x8000000805057221 */ /* 0x000fe20000000000 */
[C-C-:B------:R-:W-:Y:S01]  /*0420*/  FADD R10, R4.reuse, R7.reuse ;  /* 0x00000007040a7221 */ /* 0x140fe20000000000 */
[----:B------:R-:W-:-:S04]  /*0430*/  FADD R4, R4, -R7 ;  /* 0x8000000704047221 */ /* 0x000fc80000000000 */
[----:B------:R2:W-:Y:S04]  /*0440*/  STS.64 [R9], R10 ;  /* 0x0000000a09007388 */ /* 0x0005e80000000a00 */
[----:B------:R2:W-:Y:S02]  /*0450*/  STS.64 [R9+0x10], R4 ;  /* 0x0000100409007388 */ /* 0x0005e40000000a00 */
.L_x_3:
[----:B------:R-:W-:Y:S05]  /*0460*/  BSYNC.RECONVERGENT B0 ;  /* 0x0000000000007941 */ /* 0x000fea0003800200 */
.L_x_2:
[----:B------:R-:W-:Y:S06]  /*0470*/  BAR.SYNC.DEFER_BLOCKING 0x0 ;  /* 0x0000000000007b1d */ /* 0x000fec0000010000 */
[----:B------:R-:W-:Y:S04]  /*0480*/  BSSY.RECONVERGENT B0, `(.L_x_4) ;  /* 0x0000015000007945 */ /* 0x000fe80003800200 */
[----:B------:R-:W-:Y:S05]  /*0490*/  @P0 BRA `(.L_x_5) ;  /* 0x00000000004c0947 */ /* 0x000fea0003800000 */
[C---:B0-2---:R-:W-:Y:S02]  /*04a0*/  LOP3.LUT R4, R3.reuse, 0x6, RZ, 0xc0, !PT ;  /* 0x0000000603047812 */ /* 0x045fe400078ec0ff */
[----:B------:R-:W-:Y:S02]  /*04b0*/  LOP3.LUT R3, R3, 0x8, RZ, 0xc0, !PT ;  /* 0x0000000803037812 */ /* 0x000fe400078ec0ff */
[----:B------:R-:W-:Y:S02]  /*04c0*/  SHF.L.U32 R5, R4, 0x2, RZ ;  /* 0x0000000204057819 */ /* 0x000fe400000006ff */
[----:B------:R-:W-:Y:S02]  /*04d0*/  LOP3.LUT R4, R3, 0x3, R2, 0xf8, !PT ;  /* 0x0000000303047812 */ /* 0x000fe400078ef802 */
[----:B------:R-:W0:Y:S02]  /*04e0*/  LDC R3, c[0x3][R5] ;  /* 0x00c0000005037b82 */ /* 0x000e240000000800 */
[----:B------:R-:W-:-:S05]  /*04f0*/  LEA R4, R4, R13, 0x3 ;  /* 0x0000000d04047211 */ /* 0x000fca00078e18ff */
[----:B-1----:R-:W0:Y:S01]  /*0500*/  LDS.64 R10, [R4+0x20] ;  /* 0x00002000040a7984 */ /* 0x002e220000000a00 */
        /* <DEDUP_REMOVED lines=12> */
.L_x_5:
[----:B------:R-:W-:Y:S05]  /*05d0*/  BSYNC.RECONVERGENT B0 ;  /* 0x0000000000007941 */ /* 0x000fea0003800200 */
.L_x_4:
[----:B------:R-:W-:Y:S06]  /*05e0*/  BAR.SYNC.DEFER_BLOCKING 0x0 ;  /* 0x0000000000007b1d */ /* 0x000fec0000010000 */
[----:B------:R-:W-:Y:S04]  /*05f0*/  BSSY.RECONVERGENT B0, `(.L_x_6) ;  /* 0x0000012000007945 */ /* 0x000fe80003800200 */
[----:B------:R-:W-:Y:S05]  /*0600*/  @P0 BRA `(.L_x_7) ;  /* 0x0000000000400947 */ /* 0x000fea0003800000 */
[C---:B------:R-:W-:Y:S02]  /*0610*/  SHF.L.U32 R3, R2.reuse, 0x2, RZ ;  /* 0x0000000202037819 */ /* 0x040fe400000006ff */
[----:B------:R-:W-:Y:S02]  /*0620*/  LEA R2, R2, R13, 0x3 ;  /* 0x0000000d02027211 */ /* 0x000fe400078e18ff */
[----:B0-23--:R-:W0:Y:S03]  /*0630*/  LDC R4, c[0x3][R3] ;  /* 0x00c0000003047b82 */ /* 0x00de260000000800 */
[----:B-1----:R-:W0:Y:S04]  /*0640*/  LDS.64 R8, [R2+0x40] ;  /* 0x0000400002087984 */ /* 0x002e280000000a00 */
[----:B------:R-:W1:Y:S01]  /*0650*/  LDS.64 R6, [R2] ;  /* 0x0000000002067984 */ /* 0x000e620000000a00 */
[----:B------:R-:W2:Y:S01]  /*0660*/  LDC R5, c[0x3][R3+0x20] ;  /* 0x00c0080003057b82 */ /* 0x000ea20000000800 */
[-C--:B0-----:R-:W-:Y:S01]  /*0670*/  FMUL R10, R4, R9.reuse ;  /* 0x00000009040a7220 */ /* 0x081fe20000400000 */
[----:B--2---:R-:W-:-:S03]  /*0680*/  FMUL R9, R5, R9 ;  /* 0x0000000905097220 */ /* 0x004fc60000400000 */
[-C--:B------:R-:W-:Y:S01]  /*0690*/  FFMA R10, R5, R8.reuse, R10 ;  /* 0x00000008050a7223 */ /* 0x080fe2000000000a */
[----:B------:R-:W-:-:S03]  /*06a0*/  FFMA R9, R4, R8, -R9 ;  /* 0x0000000804097223 */ /* 0x000fc60000000809 */
[C-C-:B-1----:R-:W-:Y:S01]  /*06b0*/  FADD R5, R7.reuse, R10.reuse ;  /* 0x0000000a07057221 */ /* 0x142fe20000000000 */
[----:B------:R-:W-:Y:S01]  /*06c0*/  FADD R7, R7, -R10 ;  /* 0x8000000a07077221 */ /* 0x000fe20000000000 */
[C-C-:B------:R-:W-:Y:S01]  /*06d0*/  FADD R4, R6.reuse, R9.reuse ;  /* 0x0000000906047221 */ /* 0x140fe20000000000 */
[----:B------:R-:W-:-:S04]  /*06e0*/  FADD R6, R6, -R9 ;  /* 0x8000000906067221 */ /* 0x000fc80000000000 */
[----:B------:R4:W-:Y:S04]  /*06f0*/  STS.64 [R2], R4 ;  /* 0x0000000402007388 */ /* 0x0009e80000000a00 */
[----:B------:R4:W-:Y:S02]  /*0700*/  STS.64 [R2+0x40], R6 ;  /* 0x0000400602007388 */ /* 0x0009e40000000a00 */
.L_x_7:
[----:B------:R-:W-:Y:S05]  /*0710*/  BSYNC.RECONVERGENT B0 ;  /* 0x0000000000007941 */ /* 0x000fea0003800200 */
.L_x_6:
[----:B------:R-:W-:Y:S08]  /*0720*/  BAR.SYNC.DEFER_BLOCKING 0x0 ;  /* 0x0000000000007b1d */ /* 0x000ff00000010000 */
[----:B----4-:R-:W4:Y:S01]  /*0730*/  LDC.64 R2, c[0x0][0x388] ;  /* 0x0000e200ff027b82 */ /* 0x010f220000000a00 */
[----:B------:R-:W5:Y:S01]  /*0740*/  LDS.64 R12, [R12] ;  /* 0x000000000c0c7984 */ /* 0x000f620000000a00 */
[----:B----4-:R-:W-:-:S05]  /*0750*/  IMAD.WIDE R2, R0, 0x8, R2 ;  /* 0x0000000800027825 */ /* 0x010fca00078e0202 */
[----:B-----5:R-:W-:Y:S01]  /*0760*/  STG.E.64 desc[UR4][R2.64], R12 ;  /* 0x0000000c02007986 */ /* 0x020fe2000c101b04 */
[----:B------:R-:W-:Y:S05]  /*0770*/  EXIT ;  /* 0x000000000000794d */ /* 0x000fea0003800000 */
.L_x_8:
[----:B------:R-:W-:-:S00]  /*0780*/  BRA `(.L_x_8) ;  /* 0xfffffffc00fc7947 */ /* 0x000fc0000383ffff */
[----:B------:R-:W-:-:S00]  /*0790*/  NOP ;  /* 0x0000000000007918 */ /* 0x000fc00000000000 */
        /* <DEDUP_REMOVED lines=14> */
.L_x_9:


//--------------------- .nv.shared._Z20fft16_batch64_kernelPK6float2PS_i --------------------------
	.section	.nv.shared._Z20fft16_batch64_kernelPK6float2PS_i,"aw",@nobits
	.sectionflags	@""
	.align	8
.nv.shared._Z20fft16_batch64_kernelPK6float2PS_i:
	.zero		10240


//--------------------- .nv.shared.reserved.0     --------------------------
	.section	.nv.shared.reserved.0,"aw",@nobits
	.weak		__nv_reservedSMEM_offset_0_alias
	.size		__nv_reservedSMEM_offset_0_alias, 0, 64
	.other		__nv_reservedSMEM_offset_0_alias,@"STO_CUDA_RESERVED_SHARED STV_DEFAULT"
__nv_reservedSMEM_offset_0_alias:
	.zero		0
	.zero		64


//--------------------- .nv.constant0._Z20fft16_batch64_kernelPK6float2PS_i --------------------------
	.section	.nv.constant0._Z20fft16_batch64_kernelPK6float2PS_i,"a",@progbits
	.sectionflags	@""
	.align	4
.nv.constant0._Z20fft16_batch64_kernelPK6float2PS_i:
	.zero		916


//--------------------- SYMBOLS --------------------------

	.type		.nv.reservedSmem.offset0,@object
	.size		.nv.reservedSmem.offset0,0x4
	.type		.nv.reservedSmem.cap,@object
	.size		.nv.reservedSmem.cap,0x4
